	.headerflags	@"EF_CUDA_TEXMODE_UNIFIED EF_CUDA_64BIT_ADDRESS EF_CUDA_ACCELERATORS EF_CUDA_SM90 EF_CUDA_VIRTUAL_SM(EF_CUDA_SM90)"
	.elftype	@"ET_EXEC"


//--------------------- .nv.info                  --------------------------
	.section	.nv.info,"",@"SHT_CUDA_INFO"
	.align	4


	//----- nvinfo : EIATTR_REGCOUNT
	.align		4
        /*0000*/ 	.byte	0x04, 0x2f
        /*0002*/ 	.short	(.L_1 - .L_0)
	.align		4
.L_0:
        /*0004*/ 	.word	index@(triton_poi_fused_add_convolution_0)
        /*0008*/ 	.word	0x00000010


	//----- nvinfo : EIATTR_MIN_STACK_SIZE
	.align		4
.L_1:
        /*000c*/ 	.byte	0x04, 0x12
        /*000e*/ 	.short	(.L_3 - .L_2)
	.align		4
.L_2:
        /*0010*/ 	.word	index@(triton_poi_fused_add_convolution_0)
        /*0014*/ 	.word	0x00000000


	//----- nvinfo : EIATTR_FRAME_SIZE
	.align		4
.L_3:
        /*0018*/ 	.byte	0x04, 0x11
        /*001a*/ 	.short	(.L_5 - .L_4)
	.align		4
.L_4:
        /*001c*/ 	.word	index@(triton_poi_fused_add_convolution_0)
        /*0020*/ 	.word	0x00000000


	//----- nvinfo : EIATTR_MIN_STACK_SIZE
	.align		4
.L_5:
        /*0024*/ 	.byte	0x04, 0x12
        /*0026*/ 	.short	(.L_7 - .L_6)
	.align		4
.L_6:
        /*0028*/ 	.word	index@(triton_poi_fused_add_convolution_0)
        /*002c*/ 	.word	0x00000000
.L_7:


//--------------------- .nv.info.triton_poi_fused_add_convolution_0 --------------------------
	.section	.nv.info.triton_poi_fused_add_convolution_0,"",@"SHT_CUDA_INFO"
	.sectionflags	@""
	.align	4


	//----- nvinfo : EIATTR_CUDA_API_VERSION
	.align		4
        /*0000*/ 	.byte	0x04, 0x37
        /*0002*/ 	.short	(.L_9 - .L_8)
.L_8:
        /*0004*/ 	.word	0x0000007c


	//----- nvinfo : EIATTR_KPARAM_INFO
	.align		4
.L_9:
        /*0008*/ 	.byte	0x04, 0x17
        /*000a*/ 	.short	(.L_11 - .L_10)
.L_10:
        /*000c*/ 	.word	0x00000000
        /*0010*/ 	.short	0x0004
        /*0012*/ 	.short	0x0020
        /*0014*/ 	.byte	0x00, 0xf0, 0x11, 0x00


	//----- nvinfo : EIATTR_KPARAM_INFO
	.align		4
.L_11:
        /*0018*/ 	.byte	0x04, 0x17
        /*001a*/ 	.short	(.L_13 - .L_12)
.L_12:
        /*001c*/ 	.word	0x00000000
        /*0020*/ 	.short	0x0003
        /*0022*/ 	.short	0x0018
        /*0024*/ 	.byte	0x00, 0xf4, 0x21, 0x00


	//----- nvinfo : EIATTR_KPARAM_INFO
	.align		4
.L_13:
        /*0028*/ 	.byte	0x04, 0x17
        /*002a*/ 	.short	(.L_15 - .L_14)
.L_14:
        /*002c*/ 	.word	0x00000000
        /*0030*/ 	.short	0x0002
        /*0032*/ 	.short	0x0010
        /*0034*/ 	.byte	0x00, 0xf4, 0x21, 0x00


	//----- nvinfo : EIATTR_KPARAM_INFO
	.align		4
.L_15:
        /*0038*/ 	.byte	0x04, 0x17
        /*003a*/ 	.short	(.L_17 - .L_16)
.L_16:
        /*003c*/ 	.word	0x00000000
        /*0040*/ 	.short	0x0001
        /*0042*/ 	.short	0x0008
        /*0044*/ 	.byte	0x00, 0xf4, 0x21, 0x00


	//----- nvinfo : EIATTR_KPARAM_INFO
	.align		4
.L_17:
        /*0048*/ 	.byte	0x04, 0x17
        /*004a*/ 	.short	(.L_19 - .L_18)
.L_18:
        /*004c*/ 	.word	0x00000000
        /*0050*/ 	.short	0x0000
        /*0052*/ 	.short	0x0000
        /*0054*/ 	.byte	0x00, 0xf4, 0x21, 0x00


	//----- nvinfo : EIATTR_SPARSE_MMA_MASK
	.align		4
.L_19:
        /*0058*/ 	.byte	0x03, 0x50
        /*005a*/ 	.short	0x0000


	//----- nvinfo : EIATTR_MAXREG_COUNT
	.align		4
        /*005c*/ 	.byte	0x03, 0x1b
        /*005e*/ 	.short	0x00ff


	//----- nvinfo : EIATTR_EXIT_INSTR_OFFSETS
	.align		4
        /*0060*/ 	.byte	0x04, 0x1c
        /*0062*/ 	.short	(.L_21 - .L_20)


	//   ....[0]....
.L_20:
        /*0064*/ 	.word	0x00000210


	//----- nvinfo : EIATTR_REQNTID
	.align		4
.L_21:
        /*0068*/ 	.byte	0x04, 0x10
        /*006a*/ 	.short	(.L_23 - .L_22)
.L_22:
        /*006c*/ 	.word	0x00000080
        /*0070*/ 	.word	0x00000001
        /*0074*/ 	.word	0x00000001


	//----- nvinfo : EIATTR_CBANK_PARAM_SIZE
	.align		4
.L_23:
        /*0078*/ 	.byte	0x03, 0x19
        /*007a*/ 	.short	0x0024


	//----- nvinfo : EIATTR_PARAM_CBANK
	.align		4
        /*007c*/ 	.byte	0x04, 0x0a
        /*007e*/ 	.short	(.L_25 - .L_24)
	.align		4
.L_24:
        /*0080*/ 	.word	index@(.nv.constant0.triton_poi_fused_add_convolution_0)
        /*0084*/ 	.short	0x0210
        /*0086*/ 	.short	0x0024


	//----- nvinfo : EIATTR_SW_WAR
	.align		4
.L_25:
        /*0088*/ 	.byte	0x04, 0x36
        /*008a*/ 	.short	(.L_27 - .L_26)
.L_26:
        /*008c*/ 	.word	0x00000008
.L_27:


//--------------------- .nv.callgraph             --------------------------
	.section	.nv.callgraph,"",@"SHT_CUDA_CALLGRAPH"
	.align	4
	.sectionentsize	8
	.align		4
        /*0000*/ 	.word	0x00000000
	.align		4
        /*0004*/ 	.word	0xffffffff
	.align		4
        /*0008*/ 	.word	0x00000000
	.align		4
        /*000c*/ 	.word	0xfffffffe
	.align		4
        /*0010*/ 	.word	0x00000000
	.align		4
        /*0014*/ 	.word	0xfffffffd
	.align		4
        /*0018*/ 	.word	0x00000000
	.align		4
        /*001c*/ 	.word	0xfffffffc


//--------------------- .text.triton_poi_fused_add_convolution_0 --------------------------
	.section	.text.triton_poi_fused_add_convolution_0,"ax",@progbits
	.align	128
        .global         triton_poi_fused_add_convolution_0
        .type           triton_poi_fused_add_convolution_0,@function
        .size           triton_poi_fused_add_convolution_0,(.L_x_1 - triton_poi_fused_add_convolution_0)
        .other          triton_poi_fused_add_convolution_0,@"STO_CUDA_ENTRY STV_DEFAULT"
triton_poi_fused_add_convolution_0:
.text.triton_poi_fused_add_convolution_0:
[----:B------:R-:W-:Y:S01]  /*0000*/  LDC R1, c[0x0][0x28] ;  /* 0x00000a00ff017b82 */ /* 0x000fe20000000800 */
[----:B------:R-:W1:Y:S07]  /*0010*/  S2R R0, SR_TID.X ;  /* 0x0000000000007919 */ /* 0x000e6e0000002100 */
[----:B------:R-:W2:Y:S01]  /*0020*/  LDC.64 R4, c[0x0][0x218] ;  /* 0x00008600ff047b82 */ /* 0x000ea20000000a00 */
[----:B------:R-:W-:Y:S01]  /*0030*/  ULDC.64 UR4, c[0x0][0x208] ;  /* 0x0000820000047ab9 */ /* 0x000fe20000000a00 */
[----:B------:R-:W3:Y:S06]  /*0040*/  S2R R11, SR_CTAID.X ;  /* 0x00000000000b7919 */ /* 0x000eec0000002500 */
[----:B------:R-:W4:Y:S08]  /*0050*/  LDC.64 R8, c[0x0][0x228] ;  /* 0x00008a00ff087b82 */ /* 0x000f300000000a00 */
[----:B------:R-:W5:Y:S08]  /*0060*/  LDC.64 R6, c[0x0][0x220] ;  /* 0x00008800ff067b82 */ /* 0x000f700000000a00 */
[----:B------:R-:W2:Y:S01]  /*0070*/  LDC.64 R2, c[0x0][0x210] ;  /* 0x00008400ff027b82 */ /* 0x000ea20000000a00 */
[----:B-1----:R-:W-:-:S02]  /*0080*/  SHF.L.U32 R0, R0, 0x1, RZ ;  /* 0x0000000100007819 */ /* 0x002fc400000006ff */
[----:B---3--:R-:W-:Y:S02]  /*0090*/  SHF.R.S32.HI R10, RZ, 0x17, R11 ;  /* 0x00000017ff0a7819 */ /* 0x008fe4000001140b */
[----:B------:R-:W-:Y:S02]  /*00a0*/  LOP3.LUT R0, R0, 0xfe, RZ, 0xc0, !PT ;  /* 0x000000fe00007812 */ /* 0x000fe400078ec0ff */
[----:B------:R-:W-:Y:S02]  /*00b0*/  SGXT R10, R10, 0x1 ;  /* 0x000000010a0a781a */ /* 0x000fe40000000200 */
[----:B------:R-:W-:-:S04]  /*00c0*/  LEA R11, R11, R0, 0x8 ;  /* 0x000000000b0b7211 */ /* 0x000fc800078e40ff */
[----:B------:R-:W-:Y:S01]  /*00d0*/  LEA.HI R10, R10, R11, RZ, 0xc ;  /* 0x0000000b0a0a7211 */ /* 0x000fe200078f60ff */
[----:B-----5:R-:W-:-:S03]  /*00e0*/  IMAD.WIDE R6, R11, 0x4, R6 ;  /* 0x000000040b067825 */ /* 0x020fc600078e0206 */
[----:B------:R-:W-:Y:S01]  /*00f0*/  SHF.R.S32.HI R10, RZ, 0xc, R10 ;  /* 0x0000000cff0a7819 */ /* 0x000fe2000001140a */
[----:B0-2---:R-:W-:Y:S02]  /*0100*/  IMAD.WIDE R2, R11, 0x4, R2 ;  /* 0x000000040b027825 */ /* 0x005fe400078e0202 */
[----:B------:R-:W2:Y:S01]  /*0110*/  LDG.E.64 R6, desc[UR4][R6.64] ;  /* 0x0000000406067981 */ /* 0x000ea2000c1e1b00 */
[----:B------:R-:W-:-:S04]  /*0120*/  LEA.HI R0, R10, R10, RZ, 0x2 ;  /* 0x0000000a0a007211 */ /* 0x000fc800078f10ff */
[----:B------:R-:W-:-:S04]  /*0130*/  LOP3.LUT R13, R0, 0xfffffffc, RZ, 0xc0, !PT ;  /* 0xfffffffc000d7812 */ /* 0x000fc800078ec0ff */
[----:B------:R-:W-:Y:S02]  /*0140*/  IADD3 R13, R10, -R13, RZ ;  /* 0x8000000d0a0d7210 */ /* 0x000fe40007ffe0ff */
[----:B------:R-:W3:Y:S03]  /*0150*/  LDG.E.64 R10, desc[UR4][R2.64] ;  /* 0x00000004020a7981 */ /* 0x000ee6000c1e1b00 */
[----:B------:R-:W-:-:S04]  /*0160*/  IMAD.WIDE R4, R13, 0x4, R4 ;  /* 0x000000040d047825 */ /* 0x000fc800078e0204 */
[----:B----4-:R-:W-:Y:S02]  /*0170*/  IMAD.WIDE R8, R13, 0x4, R8 ;  /* 0x000000040d087825 */ /* 0x010fe400078e0208 */
[----:B------:R-:W3:Y:S04]  /*0180*/  LDG.E.EL R4, desc[UR4][R4.64] ;  /* 0x0000000404047981 */ /* 0x000ee8000c2e1900 */
[----:B------:R-:W2:Y:S01]  /*0190*/  LDG.E.EL R8, desc[UR4][R8.64] ;  /* 0x0000000408087981 */ /* 0x000ea2000c2e1900 */
[--C-:B---3--:R-:W-:Y:S01]  /*01a0*/  FADD R10, R10, R4.reuse ;  /* 0x000000040a0a7221 */ /* 0x108fe20000000000 */
[----:B------:R-:W-:Y:S01]  /*01b0*/  FADD R11, R11, R4 ;  /* 0x000000040b0b7221 */ /* 0x000fe20000000000 */
[--C-:B--2---:R-:W-:Y:S01]  /*01c0*/  FADD R13, R6, R8.reuse ;  /* 0x00000008060d7221 */ /* 0x104fe20000000000 */
[----:B------:R-:W-:-:S03]  /*01d0*/  FADD R0, R7, R8 ;  /* 0x0000000807007221 */ /* 0x000fc60000000000 */
[----:B------:R-:W-:Y:S01]  /*01e0*/  FADD R10, R10, R13 ;  /* 0x0000000d0a0a7221 */ /* 0x000fe20000000000 */
[----:B------:R-:W-:-:S05]  /*01f0*/  FADD R11, R11, R0 ;  /* 0x000000000b0b7221 */ /* 0x000fca0000000000 */
[----:B------:R-:W-:Y:S01]  /*0200*/  STG.E.64 desc[UR4][R2.64], R10 ;  /* 0x0000000a02007986 */ /* 0x000fe2000c101b04 */
[----:B------:R-:W-:Y:S05]  /*0210*/  EXIT ;  /* 0x000000000000794d */ /* 0x000fea0003800000 */
.L_x_0:
[----:B------:R-:W-:-:S00]  /*0220*/  BRA `(.L_x_0) ;  /* 0xfffffffc00fc7947 */ /* 0x000fc0000383ffff */
[----:B------:R-:W-:-:S00]  /*0230*/  NOP ;  /* 0x0000000000007918 */ /* 0x000fc00000000000 */
        /* <DEDUP_REMOVED lines=12> */
.L_x_1:


//--------------------- .nv.constant0.triton_poi_fused_add_convolution_0 --------------------------
	.section	.nv.constant0.triton_poi_fused_add_convolution_0,"a",@progbits
	.sectionflags	@""
	.align	4
.nv.constant0.triton_poi_fused_add_convolution_0:
	.zero		564
